//
// Generated by NVIDIA NVVM Compiler
//
// Compiler Build ID: CL-36424714
// Cuda compilation tools, release 13.0, V13.0.88
// Based on NVVM 20.0.0
//

.version 9.0
.target sm_100
.address_size 64

	// .globl	_Z20multiplicar_matricesPiS_S_

.visible .entry _Z20multiplicar_matricesPiS_S_(
	.param .u64 .ptr .align 1 _Z20multiplicar_matricesPiS_S__param_0,
	.param .u64 .ptr .align 1 _Z20multiplicar_matricesPiS_S__param_1,
	.param .u64 .ptr .align 1 _Z20multiplicar_matricesPiS_S__param_2
)
{
	.reg .b32 	%r<12>;
	.reg .b64 	%rd<13>;

	ld.param.u64 	%rd1, [_Z20multiplicar_matricesPiS_S__param_0];
	ld.param.u64 	%rd2, [_Z20multiplicar_matricesPiS_S__param_1];
	ld.param.u64 	%rd3, [_Z20multiplicar_matricesPiS_S__param_2];
	cvta.to.global.u64 	%rd4, %rd3;
	mov.u32 	%r1, %tid.x;
	mov.u32 	%r2, %tid.y;
	shl.b32 	%r3, %r1, 1;
	add.s32 	%r4, %r3, %r2;
	mul.wide.u32 	%rd5, %r4, 4;
	add.s64 	%rd6, %rd4, %rd5;
	ld.global.u32 	%r5, [%rd6];
	cvta.to.global.u64 	%rd7, %rd1;
	cvta.to.global.u64 	%rd8, %rd2;
	mul.wide.u32 	%rd9, %r3, 4;
	add.s64 	%rd10, %rd7, %rd9;
	ld.global.u32 	%r6, [%rd10];
	mul.wide.u32 	%rd11, %r2, 4;
	add.s64 	%rd12, %rd8, %rd11;
	ld.global.u32 	%r7, [%rd12];
	mad.lo.s32 	%r8, %r7, %r6, %r5;
	st.global.u32 	[%rd6], %r8;
	ld.global.u32 	%r9, [%rd10+4];
	ld.global.u32 	%r10, [%rd12+8];
	mad.lo.s32 	%r11, %r10, %r9, %r8;
	st.global.u32 	[%rd6], %r11;
	ret;

}


// ===== COMPILED SASS (sm_100) =====

	.target	sm_100

	.elftype	@"ET_EXEC"


//--------------------- .note.nv.tkinfo           --------------------------
	.section	.note.nv.tkinfo,"",@"SHT_NOTE"
	.sectionflags	@"SHF_NOTE_NV_TKINFO"
	.tkinfo
        /*0018*/ 	.word	0x00000002
        /*0030*/ 	.string	""
        /*0030*/ 	.string	"ptxas"
        /*0030*/ 	.string	"Cuda compilation tools, release 13.0, V13.0.88"
        /*0030*/ 	.string	"Build cuda_13.0.r13.0/compiler.36424714_0"
        /*0030*/ 	.string	"-arch sm_100 -m 64 "



//--------------------- .note.nv.cuinfo           --------------------------
	.section	.note.nv.cuinfo,"",@"SHT_NOTE"
	.sectionflags	@"SHF_NOTE_NV_CUINFO"
        /*0018*/ 	.short	0x0002
        /*001a*/ 	.short	0x0064
        /*001c*/ 	.short	0x0082
	.zero		2


//--------------------- .nv.info                  --------------------------
	.section	.nv.info,"",@"SHT_CUDA_INFO"
	.align	4


	//----- nvinfo : EIATTR_REGCOUNT
	.align		4
        /*0000*/ 	.byte	0x04, 0x2f
        /*0002*/ 	.short	(.L_1 - .L_0)
	.align		4
.L_0:
        /*0004*/ 	.word	index@(_Z20multiplicar_matricesPiS_S_)
        /*0008*/ 	.word	0x0000000e


	//----- nvinfo : EIATTR_FRAME_SIZE
	.align		4
.L_1:
        /*000c*/ 	.byte	0x04, 0x11
        /*000e*/ 	.short	(.L_3 - .L_2)
	.align		4
.L_2:
        /*0010*/ 	.word	index@(_Z20multiplicar_matricesPiS_S_)
        /*0014*/ 	.word	0x00000000


	//----- nvinfo : EIATTR_MIN_STACK_SIZE
	.align		4
.L_3:
        /*0018*/ 	.byte	0x04, 0x12
        /*001a*/ 	.short	(.L_5 - .L_4)
	.align		4
.L_4:
        /*001c*/ 	.word	index@(_Z20multiplicar_matricesPiS_S_)
        /*0020*/ 	.word	0x00000000
.L_5:


//--------------------- .nv.compat                --------------------------
	.section	.nv.compat,"",@"SHT_CUDA_COMPAT_INFO"
	.align	4
        /*0000*/ 	.byte	0x02, 0x09, 0x00, 0x00, 0x02, 0x02, 0x01, 0x00, 0x02, 0x05, 0x05, 0x00, 0x03, 0x07, 0x01, 0x01
        /*0010*/ 	.byte	0x02, 0x03, 0x00, 0x00, 0x02, 0x06, 0x01, 0x00, 0x04, 0x0b, 0x08, 0x00, 0x09, 0x00, 0x00, 0x00
        /*0020*/ 	.byte	0x00, 0x00, 0x00, 0x00


//--------------------- .nv.info._Z20multiplicar_matricesPiS_S_ --------------------------
	.section	.nv.info._Z20multiplicar_matricesPiS_S_,"",@"SHT_CUDA_INFO"
	.sectionflags	@""
	.align	4


	//----- nvinfo : EIATTR_CUDA_API_VERSION
	.align		4
        /*0000*/ 	.byte	0x04, 0x37
        /*0002*/ 	.short	(.L_7 - .L_6)
.L_6:
        /*0004*/ 	.word	0x00000082


	//----- nvinfo : EIATTR_KPARAM_INFO
	.align		4
.L_7:
        /*0008*/ 	.byte	0x04, 0x17
        /*000a*/ 	.short	(.L_9 - .L_8)
.L_8:
        /*000c*/ 	.word	0x00000000
        /*0010*/ 	.short	0x0002
        /*0012*/ 	.short	0x0010
        /*0014*/ 	.byte	0x00, 0xf5, 0x21, 0x00


	//----- nvinfo : EIATTR_KPARAM_INFO
	.align		4
.L_9:
        /*0018*/ 	.byte	0x04, 0x17
        /*001a*/ 	.short	(.L_11 - .L_10)
.L_10:
        /*001c*/ 	.word	0x00000000
        /*0020*/ 	.short	0x0001
        /*0022*/ 	.short	0x0008
        /*0024*/ 	.byte	0x00, 0xf5, 0x21, 0x00


	//----- nvinfo : EIATTR_KPARAM_INFO
	.align		4
.L_11:
        /*0028*/ 	.byte	0x04, 0x17
        /*002a*/ 	.short	(.L_13 - .L_12)
.L_12:
        /*002c*/ 	.word	0x00000000
        /*0030*/ 	.short	0x0000
        /*0032*/ 	.short	0x0000
        /*0034*/ 	.byte	0x00, 0xf5, 0x21, 0x00


	//----- nvinfo : EIATTR_SPARSE_MMA_MASK
	.align		4
.L_13:
        /*0038*/ 	.byte	0x03, 0x50
        /*003a*/ 	.short	0x0000


	//----- nvinfo : EIATTR_MAXREG_COUNT
	.align		4
        /*003c*/ 	.byte	0x03, 0x1b
        /*003e*/ 	.short	0x00ff


	//----- nvinfo : EIATTR_MERCURY_ISA_VERSION
	.align		4
        /*0040*/ 	.byte	0x03, 0x5f
        /*0042*/ 	.short	0x0101


	//----- nvinfo : EIATTR_VRC_CTA_INIT_COUNT
	.align		4
        /*0044*/ 	.byte	0x02, 0x4a
	.zero		1
	.zero		1


	//----- nvinfo : EIATTR_EXIT_INSTR_OFFSETS
	.align		4
        /*0048*/ 	.byte	0x04, 0x1c
        /*004a*/ 	.short	(.L_15 - .L_14)


	//   ....[0]....
.L_14:
        /*004c*/ 	.word	0x00000150


	//----- nvinfo : EIATTR_CBANK_PARAM_SIZE
	.align		4
.L_15:
        /*0050*/ 	.byte	0x03, 0x19
        /*0052*/ 	.short	0x0018


	//----- nvinfo : EIATTR_PARAM_CBANK
	.align		4
        /*0054*/ 	.byte	0x04, 0x0a
        /*0056*/ 	.short	(.L_17 - .L_16)
	.align		4
.L_16:
        /*0058*/ 	.word	index@(.nv.constant0._Z20multiplicar_matricesPiS_S_)
        /*005c*/ 	.short	0x0380
        /*005e*/ 	.short	0x0018


	//----- nvinfo : EIATTR_SW_WAR
	.align		4
.L_17:
        /*0060*/ 	.byte	0x04, 0x36
        /*0062*/ 	.short	(.L_19 - .L_18)
.L_18:
        /*0064*/ 	.word	0x00000008
.L_19:


//--------------------- .nv.callgraph             --------------------------
	.section	.nv.callgraph,"",@"SHT_CUDA_CALLGRAPH"
	.align	4
	.sectionentsize	8
	.align		4
        /*0000*/ 	.word	0x00000000
	.align		4
        /*0004*/ 	.word	0xffffffff
	.align		4
        /*0008*/ 	.word	0x00000000
	.align		4
        /*000c*/ 	.word	0xfffffffe
	.align		4
        /*0010*/ 	.word	0x00000000
	.align		4
        /*0014*/ 	.word	0xfffffffd
	.align		4
        /*0018*/ 	.word	0x00000000
	.align		4
        /*001c*/ 	.word	0xfffffffc


//--------------------- .text._Z20multiplicar_matricesPiS_S_ --------------------------
	.section	.text._Z20multiplicar_matricesPiS_S_,"ax",@progbits
	.align	128
        .global         _Z20multiplicar_matricesPiS_S_
        .type           _Z20multiplicar_matricesPiS_S_,@function
        .size           _Z20multiplicar_matricesPiS_S_,(.L_x_1 - _Z20multiplicar_matricesPiS_S_)
        .other          _Z20multiplicar_matricesPiS_S_,@"STO_CUDA_ENTRY STV_DEFAULT"
_Z20multiplicar_matricesPiS_S_:
.text._Z20multiplicar_matricesPiS_S_:
[----:B------:R-:W-:Y:S01]  /*0000*/  LDC R1, c[0x0][0x37c] ;  /* 0x0000df00ff017b82 */ /* 0x000fe20000000800 */
[----:B------:R-:W0:Y:S07]  /*0010*/  S2R R9, SR_TID.X ;  /* 0x0000000000097919 */ /* 0x000e2e0000002100 */
[----:B------:R-:W1:Y:S01]  /*0020*/  LDC.64 R6, c[0x0][0x388] ;  /* 0x0000e200ff067b82 */ /* 0x000e620000000a00 */
[----:B------:R-:W2:Y:S01]  /*0030*/  LDCU.64 UR4, c[0x0][0x358] ;  /* 0x00006b00ff0477ac */ /* 0x000ea20008000a00 */
[----:B------:R-:W3:Y:S06]  /*0040*/  S2R R0, SR_TID.Y ;  /* 0x0000000000007919 */ /* 0x000eec0000002200 */
[----:B------:R-:W4:Y:S08]  /*0050*/  LDC.64 R4, c[0x0][0x380] ;  /* 0x0000e000ff047b82 */ /* 0x000f300000000a00 */
[----:B------:R-:W5:Y:S01]  /*0060*/  LDC.64 R2, c[0x0][0x390] ;  /* 0x0000e400ff027b82 */ /* 0x000f620000000a00 */
[----:B0-----:R-:W-:-:S04]  /*0070*/  SHF.L.U32 R9, R9, 0x1, RZ ;  /* 0x0000000109097819 */ /* 0x001fc800000006ff */
[----:B---3--:R-:W-:Y:S01]  /*0080*/  IADD3 R11, PT, PT, R9, R0, RZ ;  /* 0x00000000090b7210 */ /* 0x008fe20007ffe0ff */
[----:B-1----:R-:W-:-:S04]  /*0090*/  IMAD.WIDE.U32 R6, R0, 0x4, R6 ;  /* 0x0000000400067825 */ /* 0x002fc800078e0006 */
[----:B----4-:R-:W-:Y:S01]  /*00a0*/  IMAD.WIDE.U32 R4, R9, 0x4, R4 ;  /* 0x0000000409047825 */ /* 0x010fe200078e0004 */
[----:B--2---:R-:W2:Y:S03]  /*00b0*/  LDG.E R8, desc[UR4][R6.64] ;  /* 0x0000000406087981 */ /* 0x004ea6000c1e1900 */
[----:B-----5:R-:W-:Y:S01]  /*00c0*/  IMAD.WIDE.U32 R2, R11, 0x4, R2 ;  /* 0x000000040b027825 */ /* 0x020fe200078e0002 */
[----:B------:R-:W2:Y:S04]  /*00d0*/  LDG.E R9, desc[UR4][R4.64] ;  /* 0x0000000404097981 */ /* 0x000ea8000c1e1900 */
[----:B------:R-:W2:Y:S02]  /*00e0*/  LDG.E R0, desc[UR4][R2.64] ;  /* 0x0000000402007981 */ /* 0x000ea4000c1e1900 */
[----:B--2---:R-:W-:-:S05]  /*00f0*/  IMAD R9, R9, R8, R0 ;  /* 0x0000000809097224 */ /* 0x004fca00078e0200 */
[----:B------:R-:W-:Y:S04]  /*0100*/  STG.E desc[UR4][R2.64], R9 ;  /* 0x0000000902007986 */ /* 0x000fe8000c101904 */
[----:B------:R-:W2:Y:S04]  /*0110*/  LDG.E R0, desc[UR4][R4.64+0x4] ;  /* 0x0000040404007981 */ /* 0x000ea8000c1e1900 */
[----:B------:R-:W2:Y:S02]  /*0120*/  LDG.E R8, desc[UR4][R6.64+0x8] ;  /* 0x0000080406087981 */ /* 0x000ea4000c1e1900 */
[----:B--2---:R-:W-:-:S05]  /*0130*/  IMAD R11, R0, R8, R9 ;  /* 0x00000008000b7224 */ /* 0x004fca00078e0209 */
[----:B------:R-:W-:Y:S01]  /*0140*/  STG.E desc[UR4][R2.64], R11 ;  /* 0x0000000b02007986 */ /* 0x000fe2000c101904 */
[----:B------:R-:W-:Y:S05]  /*0150*/  EXIT ;  /* 0x000000000000794d */ /* 0x000fea0003800000 */
.L_x_0:
[----:B------:R-:W-:-:S00]  /*0160*/  BRA `(.L_x_0) ;  /* 0xfffffffc00fc7947 */ /* 0x000fc0000383ffff */
[----:B------:R-:W-:-:S00]  /*0170*/  NOP ;  /* 0x0000000000007918 */ /* 0x000fc00000000000 */
        /* <DEDUP_REMOVED lines=8> */
.L_x_1:


//--------------------- .nv.shared.reserved.0     --------------------------
	.section	.nv.shared.reserved.0,"aw",@nobits
	.weak		__nv_reservedSMEM_offset_0_alias
	.size		__nv_reservedSMEM_offset_0_alias, 0, 64
	.other		__nv_reservedSMEM_offset_0_alias,@"STO_CUDA_RESERVED_SHARED STV_DEFAULT"
__nv_reservedSMEM_offset_0_alias:
	.zero		0
	.zero		64


//--------------------- .nv.constant0._Z20multiplicar_matricesPiS_S_ --------------------------
	.section	.nv.constant0._Z20multiplicar_matricesPiS_S_,"a",@progbits
	.sectionflags	@""
	.align	4
.nv.constant0._Z20multiplicar_matricesPiS_S_:
	.zero		920


//--------------------- SYMBOLS --------------------------

	.type		.nv.reservedSmem.offset0,@object
	.size		.nv.reservedSmem.offset0,0x4
